//
// Generated by NVIDIA NVVM Compiler
//
// Compiler Build ID: CL-36424714
// Cuda compilation tools, release 13.0, V13.0.88
// Based on NVVM 20.0.0
//

.version 9.0
.target sm_100
.address_size 64

	// .globl	_Z18matrixVecMulKernelPfS_S_i

.visible .entry _Z18matrixVecMulKernelPfS_S_i(
	.param .u64 .ptr .align 1 _Z18matrixVecMulKernelPfS_S_i_param_0,
	.param .u64 .ptr .align 1 _Z18matrixVecMulKernelPfS_S_i_param_1,
	.param .u64 .ptr .align 1 _Z18matrixVecMulKernelPfS_S_i_param_2,
	.param .u32 _Z18matrixVecMulKernelPfS_S_i_param_3
)
{
	.reg .pred 	%p<11>;
	.reg .b32 	%r<37>;
	.reg .b32 	%f<112>;
	.reg .b64 	%rd<31>;

	ld.param.u64 	%rd10, [_Z18matrixVecMulKernelPfS_S_i_param_0];
	ld.param.u64 	%rd11, [_Z18matrixVecMulKernelPfS_S_i_param_1];
	ld.param.u64 	%rd12, [_Z18matrixVecMulKernelPfS_S_i_param_2];
	ld.param.u32 	%r23, [_Z18matrixVecMulKernelPfS_S_i_param_3];
	cvta.to.global.u64 	%rd1, %rd12;
	cvta.to.global.u64 	%rd2, %rd11;
	mov.u32 	%r24, %ctaid.x;
	mov.u32 	%r25, %ntid.x;
	mov.u32 	%r26, %tid.x;
	mad.lo.s32 	%r1, %r24, %r25, %r26;
	setp.ge.s32 	%p1, %r1, %r23;
	@%p1 bra 	$L__BB0_15;
	setp.lt.s32 	%p2, %r23, 1;
	mov.f32 	%f111, 0f00000000;
	@%p2 bra 	$L__BB0_14;
	mul.lo.s32 	%r2, %r23, %r1;
	and.b32  	%r3, %r23, 15;
	setp.lt.u32 	%p3, %r23, 16;
	mov.f32 	%f111, 0f00000000;
	mov.b32 	%r33, 0;
	@%p3 bra 	$L__BB0_5;
	and.b32  	%r33, %r23, 2147483632;
	neg.s32 	%r31, %r33;
	add.s64 	%rd3, %rd2, 32;
	add.s64 	%rd29, %rd1, 32;
	mov.f32 	%f111, 0f00000000;
	mov.u32 	%r30, %r2;
$L__BB0_4:
	.pragma "nounroll";
	mul.wide.s32 	%rd13, %r30, 4;
	add.s64 	%rd14, %rd3, %rd13;
	ld.global.f32 	%f18, [%rd14+-32];
	ld.global.f32 	%f19, [%rd29+-32];
	fma.rn.f32 	%f20, %f18, %f19, %f111;
	ld.global.f32 	%f21, [%rd14+-28];
	ld.global.f32 	%f22, [%rd29+-28];
	fma.rn.f32 	%f23, %f21, %f22, %f20;
	ld.global.f32 	%f24, [%rd14+-24];
	ld.global.f32 	%f25, [%rd29+-24];
	fma.rn.f32 	%f26, %f24, %f25, %f23;
	ld.global.f32 	%f27, [%rd14+-20];
	ld.global.f32 	%f28, [%rd29+-20];
	fma.rn.f32 	%f29, %f27, %f28, %f26;
	ld.global.f32 	%f30, [%rd14+-16];
	ld.global.f32 	%f31, [%rd29+-16];
	fma.rn.f32 	%f32, %f30, %f31, %f29;
	ld.global.f32 	%f33, [%rd14+-12];
	ld.global.f32 	%f34, [%rd29+-12];
	fma.rn.f32 	%f35, %f33, %f34, %f32;
	ld.global.f32 	%f36, [%rd14+-8];
	ld.global.f32 	%f37, [%rd29+-8];
	fma.rn.f32 	%f38, %f36, %f37, %f35;
	ld.global.f32 	%f39, [%rd14+-4];
	ld.global.f32 	%f40, [%rd29+-4];
	fma.rn.f32 	%f41, %f39, %f40, %f38;
	ld.global.f32 	%f42, [%rd14];
	ld.global.f32 	%f43, [%rd29];
	fma.rn.f32 	%f44, %f42, %f43, %f41;
	ld.global.f32 	%f45, [%rd14+4];
	ld.global.f32 	%f46, [%rd29+4];
	fma.rn.f32 	%f47, %f45, %f46, %f44;
	ld.global.f32 	%f48, [%rd14+8];
	ld.global.f32 	%f49, [%rd29+8];
	fma.rn.f32 	%f50, %f48, %f49, %f47;
	ld.global.f32 	%f51, [%rd14+12];
	ld.global.f32 	%f52, [%rd29+12];
	fma.rn.f32 	%f53, %f51, %f52, %f50;
	ld.global.f32 	%f54, [%rd14+16];
	ld.global.f32 	%f55, [%rd29+16];
	fma.rn.f32 	%f56, %f54, %f55, %f53;
	ld.global.f32 	%f57, [%rd14+20];
	ld.global.f32 	%f58, [%rd29+20];
	fma.rn.f32 	%f59, %f57, %f58, %f56;
	ld.global.f32 	%f60, [%rd14+24];
	ld.global.f32 	%f61, [%rd29+24];
	fma.rn.f32 	%f62, %f60, %f61, %f59;
	ld.global.f32 	%f63, [%rd14+28];
	ld.global.f32 	%f64, [%rd29+28];
	fma.rn.f32 	%f111, %f63, %f64, %f62;
	add.s32 	%r31, %r31, 16;
	add.s32 	%r30, %r30, 16;
	add.s64 	%rd29, %rd29, 64;
	setp.ne.s32 	%p4, %r31, 0;
	@%p4 bra 	$L__BB0_4;
$L__BB0_5:
	setp.eq.s32 	%p5, %r3, 0;
	@%p5 bra 	$L__BB0_14;
	and.b32  	%r11, %r23, 7;
	setp.lt.u32 	%p6, %r3, 8;
	@%p6 bra 	$L__BB0_8;
	add.s32 	%r28, %r33, %r2;
	mul.wide.s32 	%rd15, %r28, 4;
	add.s64 	%rd16, %rd2, %rd15;
	ld.global.f32 	%f66, [%rd16];
	mul.wide.u32 	%rd17, %r33, 4;
	add.s64 	%rd18, %rd1, %rd17;
	ld.global.f32 	%f67, [%rd18];
	fma.rn.f32 	%f68, %f66, %f67, %f111;
	ld.global.f32 	%f69, [%rd16+4];
	ld.global.f32 	%f70, [%rd18+4];
	fma.rn.f32 	%f71, %f69, %f70, %f68;
	ld.global.f32 	%f72, [%rd16+8];
	ld.global.f32 	%f73, [%rd18+8];
	fma.rn.f32 	%f74, %f72, %f73, %f71;
	ld.global.f32 	%f75, [%rd16+12];
	ld.global.f32 	%f76, [%rd18+12];
	fma.rn.f32 	%f77, %f75, %f76, %f74;
	ld.global.f32 	%f78, [%rd16+16];
	ld.global.f32 	%f79, [%rd18+16];
	fma.rn.f32 	%f80, %f78, %f79, %f77;
	ld.global.f32 	%f81, [%rd16+20];
	ld.global.f32 	%f82, [%rd18+20];
	fma.rn.f32 	%f83, %f81, %f82, %f80;
	ld.global.f32 	%f84, [%rd16+24];
	ld.global.f32 	%f85, [%rd18+24];
	fma.rn.f32 	%f86, %f84, %f85, %f83;
	ld.global.f32 	%f87, [%rd16+28];
	ld.global.f32 	%f88, [%rd18+28];
	fma.rn.f32 	%f111, %f87, %f88, %f86;
	add.s32 	%r33, %r33, 8;
$L__BB0_8:
	setp.eq.s32 	%p7, %r11, 0;
	@%p7 bra 	$L__BB0_14;
	and.b32  	%r14, %r23, 3;
	setp.lt.u32 	%p8, %r11, 4;
	@%p8 bra 	$L__BB0_11;
	add.s32 	%r29, %r33, %r2;
	mul.wide.s32 	%rd19, %r29, 4;
	add.s64 	%rd20, %rd2, %rd19;
	ld.global.f32 	%f90, [%rd20];
	mul.wide.u32 	%rd21, %r33, 4;
	add.s64 	%rd22, %rd1, %rd21;
	ld.global.f32 	%f91, [%rd22];
	fma.rn.f32 	%f92, %f90, %f91, %f111;
	ld.global.f32 	%f93, [%rd20+4];
	ld.global.f32 	%f94, [%rd22+4];
	fma.rn.f32 	%f95, %f93, %f94, %f92;
	ld.global.f32 	%f96, [%rd20+8];
	ld.global.f32 	%f97, [%rd22+8];
	fma.rn.f32 	%f98, %f96, %f97, %f95;
	ld.global.f32 	%f99, [%rd20+12];
	ld.global.f32 	%f100, [%rd22+12];
	fma.rn.f32 	%f111, %f99, %f100, %f98;
	add.s32 	%r33, %r33, 4;
$L__BB0_11:
	setp.eq.s32 	%p9, %r14, 0;
	@%p9 bra 	$L__BB0_14;
	mul.wide.u32 	%rd23, %r33, 4;
	add.s64 	%rd30, %rd1, %rd23;
	add.s32 	%r36, %r33, %r2;
	neg.s32 	%r35, %r14;
$L__BB0_13:
	.pragma "nounroll";
	mul.wide.s32 	%rd24, %r36, 4;
	add.s64 	%rd25, %rd2, %rd24;
	ld.global.f32 	%f101, [%rd25];
	ld.global.f32 	%f102, [%rd30];
	fma.rn.f32 	%f111, %f101, %f102, %f111;
	add.s64 	%rd30, %rd30, 4;
	add.s32 	%r36, %r36, 1;
	add.s32 	%r35, %r35, 1;
	setp.ne.s32 	%p10, %r35, 0;
	@%p10 bra 	$L__BB0_13;
$L__BB0_14:
	cvta.to.global.u64 	%rd26, %rd10;
	mul.wide.s32 	%rd27, %r1, 4;
	add.s64 	%rd28, %rd26, %rd27;
	st.global.f32 	[%rd28], %f111;
$L__BB0_15:
	ret;

}


// ===== COMPILED SASS (sm_100) =====

	.target	sm_100

	.elftype	@"ET_EXEC"


//--------------------- .note.nv.tkinfo           --------------------------
	.section	.note.nv.tkinfo,"",@"SHT_NOTE"
	.sectionflags	@"SHF_NOTE_NV_TKINFO"
	.tkinfo
        /*0018*/ 	.word	0x00000002
        /*0030*/ 	.string	""
        /*0030*/ 	.string	"ptxas"
        /*0030*/ 	.string	"Cuda compilation tools, release 13.0, V13.0.88"
        /*0030*/ 	.string	"Build cuda_13.0.r13.0/compiler.36424714_0"
        /*0030*/ 	.string	"-arch sm_100 -m 64 "



//--------------------- .note.nv.cuinfo           --------------------------
	.section	.note.nv.cuinfo,"",@"SHT_NOTE"
	.sectionflags	@"SHF_NOTE_NV_CUINFO"
        /*0018*/ 	.short	0x0002
        /*001a*/ 	.short	0x0064
        /*001c*/ 	.short	0x0082
	.zero		2


//--------------------- .nv.info                  --------------------------
	.section	.nv.info,"",@"SHT_CUDA_INFO"
	.align	4


	//----- nvinfo : EIATTR_REGCOUNT
	.align		4
        /*0000*/ 	.byte	0x04, 0x2f
        /*0002*/ 	.short	(.L_1 - .L_0)
	.align		4
.L_0:
        /*0004*/ 	.word	index@(_Z18matrixVecMulKernelPfS_S_i)
        /*0008*/ 	.word	0x0000001e


	//----- nvinfo : EIATTR_FRAME_SIZE
	.align		4
.L_1:
        /*000c*/ 	.byte	0x04, 0x11
        /*000e*/ 	.short	(.L_3 - .L_2)
	.align		4
.L_2:
        /*0010*/ 	.word	index@(_Z18matrixVecMulKernelPfS_S_i)
        /*0014*/ 	.word	0x00000000


	//----- nvinfo : EIATTR_MIN_STACK_SIZE
	.align		4
.L_3:
        /*0018*/ 	.byte	0x04, 0x12
        /*001a*/ 	.short	(.L_5 - .L_4)
	.align		4
.L_4:
        /*001c*/ 	.word	index@(_Z18matrixVecMulKernelPfS_S_i)
        /*0020*/ 	.word	0x00000000
.L_5:


//--------------------- .nv.compat                --------------------------
	.section	.nv.compat,"",@"SHT_CUDA_COMPAT_INFO"
	.align	4
        /*0000*/ 	.byte	0x02, 0x09, 0x00, 0x00, 0x02, 0x02, 0x01, 0x00, 0x02, 0x05, 0x05, 0x00, 0x03, 0x07, 0x01, 0x01
        /*0010*/ 	.byte	0x02, 0x03, 0x00, 0x00, 0x02, 0x06, 0x01, 0x00, 0x04, 0x0b, 0x08, 0x00, 0x09, 0x00, 0x00, 0x00
        /*0020*/ 	.byte	0x00, 0x00, 0x00, 0x00


//--------------------- .nv.info._Z18matrixVecMulKernelPfS_S_i --------------------------
	.section	.nv.info._Z18matrixVecMulKernelPfS_S_i,"",@"SHT_CUDA_INFO"
	.sectionflags	@""
	.align	4


	//----- nvinfo : EIATTR_CUDA_API_VERSION
	.align		4
        /*0000*/ 	.byte	0x04, 0x37
        /*0002*/ 	.short	(.L_7 - .L_6)
.L_6:
        /*0004*/ 	.word	0x00000082


	//----- nvinfo : EIATTR_KPARAM_INFO
	.align		4
.L_7:
        /*0008*/ 	.byte	0x04, 0x17
        /*000a*/ 	.short	(.L_9 - .L_8)
.L_8:
        /*000c*/ 	.word	0x00000000
        /*0010*/ 	.short	0x0003
        /*0012*/ 	.short	0x0018
        /*0014*/ 	.byte	0x00, 0xf0, 0x11, 0x00


	//----- nvinfo : EIATTR_KPARAM_INFO
	.align		4
.L_9:
        /*0018*/ 	.byte	0x04, 0x17
        /*001a*/ 	.short	(.L_11 - .L_10)
.L_10:
        /*001c*/ 	.word	0x00000000
        /*0020*/ 	.short	0x0002
        /*0022*/ 	.short	0x0010
        /*0024*/ 	.byte	0x00, 0xf5, 0x21, 0x00


	//----- nvinfo : EIATTR_KPARAM_INFO
	.align		4
.L_11:
        /*0028*/ 	.byte	0x04, 0x17
        /*002a*/ 	.short	(.L_13 - .L_12)
.L_12:
        /*002c*/ 	.word	0x00000000
        /*0030*/ 	.short	0x0001
        /*0032*/ 	.short	0x0008
        /*0034*/ 	.byte	0x00, 0xf5, 0x21, 0x00


	//----- nvinfo : EIATTR_KPARAM_INFO
	.align		4
.L_13:
        /*0038*/ 	.byte	0x04, 0x17
        /*003a*/ 	.short	(.L_15 - .L_14)
.L_14:
        /*003c*/ 	.word	0x00000000
        /*0040*/ 	.short	0x0000
        /*0042*/ 	.short	0x0000
        /*0044*/ 	.byte	0x00, 0xf5, 0x21, 0x00


	//----- nvinfo : EIATTR_SPARSE_MMA_MASK
	.align		4
.L_15:
        /*0048*/ 	.byte	0x03, 0x50
        /*004a*/ 	.short	0x0000


	//----- nvinfo : EIATTR_MAXREG_COUNT
	.align		4
        /*004c*/ 	.byte	0x03, 0x1b
        /*004e*/ 	.short	0x00ff


	//----- nvinfo : EIATTR_MERCURY_ISA_VERSION
	.align		4
        /*0050*/ 	.byte	0x03, 0x5f
        /*0052*/ 	.short	0x0101


	//----- nvinfo : EIATTR_VRC_CTA_INIT_COUNT
	.align		4
        /*0054*/ 	.byte	0x02, 0x4a
	.zero		1
	.zero		1


	//----- nvinfo : EIATTR_EXIT_INSTR_OFFSETS
	.align		4
        /*0058*/ 	.byte	0x04, 0x1c
        /*005a*/ 	.short	(.L_17 - .L_16)


	//   ....[0]....
.L_16:
        /*005c*/ 	.word	0x00000070


	//   ....[1]....
        /*0060*/ 	.word	0x00000a90


	//----- nvinfo : EIATTR_CBANK_PARAM_SIZE
	.align		4
.L_17:
        /*0064*/ 	.byte	0x03, 0x19
        /*0066*/ 	.short	0x001c


	//----- nvinfo : EIATTR_PARAM_CBANK
	.align		4
        /*0068*/ 	.byte	0x04, 0x0a
        /*006a*/ 	.short	(.L_19 - .L_18)
	.align		4
.L_18:
        /*006c*/ 	.word	index@(.nv.constant0._Z18matrixVecMulKernelPfS_S_i)
        /*0070*/ 	.short	0x0380
        /*0072*/ 	.short	0x001c


	//----- nvinfo : EIATTR_SW_WAR
	.align		4
.L_19:
        /*0074*/ 	.byte	0x04, 0x36
        /*0076*/ 	.short	(.L_21 - .L_20)
.L_20:
        /*0078*/ 	.word	0x00000008
.L_21:


//--------------------- .nv.callgraph             --------------------------
	.section	.nv.callgraph,"",@"SHT_CUDA_CALLGRAPH"
	.align	4
	.sectionentsize	8
	.align		4
        /*0000*/ 	.word	0x00000000
	.align		4
        /*0004*/ 	.word	0xffffffff
	.align		4
        /*0008*/ 	.word	0x00000000
	.align		4
        /*000c*/ 	.word	0xfffffffe
	.align		4
        /*0010*/ 	.word	0x00000000
	.align		4
        /*0014*/ 	.word	0xfffffffd
	.align		4
        /*0018*/ 	.word	0x00000000
	.align		4
        /*001c*/ 	.word	0xfffffffc


//--------------------- .text._Z18matrixVecMulKernelPfS_S_i --------------------------
	.section	.text._Z18matrixVecMulKernelPfS_S_i,"ax",@progbits
	.align	128
        .global         _Z18matrixVecMulKernelPfS_S_i
        .type           _Z18matrixVecMulKernelPfS_S_i,@function
        .size           _Z18matrixVecMulKernelPfS_S_i,(.L_x_7 - _Z18matrixVecMulKernelPfS_S_i)
        .other          _Z18matrixVecMulKernelPfS_S_i,@"STO_CUDA_ENTRY STV_DEFAULT"
_Z18matrixVecMulKernelPfS_S_i:
.text._Z18matrixVecMulKernelPfS_S_i:
[----:B------:R-:W-:Y:S01]  /*0000*/  LDC R1, c[0x0][0x37c] ;  /* 0x0000df00ff017b82 */ /* 0x000fe20000000800 */
[----:B------:R-:W0:Y:S07]  /*0010*/  S2R R3, SR_TID.X ;  /* 0x0000000000037919 */ /* 0x000e2e0000002100 */
[----:B------:R-:W0:Y:S01]  /*0020*/  S2UR UR4, SR_CTAID.X ;  /* 0x00000000000479c3 */ /* 0x000e220000002500 */
[----:B------:R-:W1:Y:S07]  /*0030*/  LDCU UR11, c[0x0][0x398] ;  /* 0x00007300ff0b77ac */ /* 0x000e6e0008000800 */
[----:B------:R-:W0:Y:S02]  /*0040*/  LDC R0, c[0x0][0x360] ;  /* 0x0000d800ff007b82 */ /* 0x000e240000000800 */
[----:B0-----:R-:W-:-:S05]  /*0050*/  IMAD R0, R0, UR4, R3 ;  /* 0x0000000400007c24 */ /* 0x001fca000f8e0203 */
[----:B-1----:R-:W-:-:S13]  /*0060*/  ISETP.GE.AND P0, PT, R0, UR11, PT ;  /* 0x0000000b00007c0c */ /* 0x002fda000bf06270 */
[----:B------:R-:W-:Y:S05]  /*0070*/  @P0 EXIT ;  /* 0x000000000000094d */ /* 0x000fea0003800000 */
[----:B------:R-:W-:Y:S01]  /*0080*/  UISETP.GE.AND UP0, UPT, UR11, 0x1, UPT ;  /* 0x000000010b00788c */ /* 0x000fe2000bf06270 */
[----:B------:R-:W-:Y:S01]  /*0090*/  HFMA2 R15, -RZ, RZ, 0, 0 ;  /* 0x00000000ff0f7431 */ /* 0x000fe200000001ff */
[----:B------:R-:W0:Y:S07]  /*00a0*/  LDCU.64 UR12, c[0x0][0x358] ;  /* 0x00006b00ff0c77ac */ /* 0x000e2e0008000a00 */
[----:B------:R-:W-:Y:S05]  /*00b0*/  BRA.U !UP0, `(.L_x_0) ;  /* 0x0000000908687547 */ /* 0x000fea000b800000 */
[----:B------:R-:W-:Y:S02]  /*00c0*/  UISETP.GE.U32.AND UP1, UPT, UR11, 0x10, UPT ;  /* 0x000000100b00788c */ /* 0x000fe4000bf26070 */
[----:B------:R-:W-:Y:S01]  /*00d0*/  IMAD R7, R0, UR11, RZ ;  /* 0x0000000b00077c24 */ /* 0x000fe2000f8e02ff */
[----:B------:R-:W-:Y:S01]  /*00e0*/  ULOP3.LUT UR8, UR11, 0xf, URZ, 0xc0, !UPT ;  /* 0x0000000f0b087892 */ /* 0x000fe2000f8ec0ff */
[----:B------:R-:W-:Y:S02]  /*00f0*/  MOV R15, RZ ;  /* 0x000000ff000f7202 */ /* 0x000fe40000000f00 */
[----:B------:R-:W-:Y:S01]  /*0100*/  MOV R8, RZ ;  /* 0x000000ff00087202 */ /* 0x000fe20000000f00 */
[----:B------:R-:W-:Y:S02]  /*0110*/  UISETP.NE.AND UP0, UPT, UR8, URZ, UPT ;  /* 0x000000ff0800728c */ /* 0x000fe4000bf05270 */
[----:B------:R-:W-:Y:S09]  /*0120*/  BRA.U !UP1, `(.L_x_1) ;  /* 0x0000000509187547 */ /* 0x000ff2000b800000 */
[----:B------:R-:W1:Y:S01]  /*0130*/  LDCU.64 UR4, c[0x0][0x390] ;  /* 0x00007200ff0477ac */ /* 0x000e620008000a00 */
[----:B------:R-:W-:Y:S02]  /*0140*/  MOV R15, RZ ;  /* 0x000000ff000f7202 */ /* 0x000fe40000000f00 */
[----:B------:R-:W-:Y:S01]  /*0150*/  MOV R6, R7 ;  /* 0x0000000700067202 */ /* 0x000fe20000000f00 */
[----:B------:R-:W2:Y:S01]  /*0160*/  LDCU.64 UR6, c[0x0][0x388] ;  /* 0x00007100ff0677ac */ /* 0x000ea20008000a00 */
[----:B------:R-:W-:-:S04]  /*0170*/  ULOP3.LUT UR9, UR11, 0x7ffffff0, URZ, 0xc0, !UPT ;  /* 0x7ffffff00b097892 */ /* 0x000fc8000f8ec0ff */
[----:B------:R-:W-:Y:S02]  /*0180*/  UIADD3 UR10, UPT, UPT, -UR9, URZ, URZ ;  /* 0x000000ff090a7290 */ /* 0x000fe4000fffe1ff */
[----:B------:R-:W-:Y:S01]  /*0190*/  MOV R8, UR9 ;  /* 0x0000000900087c02 */ /* 0x000fe20008000f00 */
[----:B-1----:R-:W-:-:S04]  /*01a0*/  UIADD3 UR4, UP2, UPT, UR4, 0x20, URZ ;  /* 0x0000002004047890 */ /* 0x002fc8000ff5e0ff */
[----:B------:R-:W-:Y:S02]  /*01b0*/  UIADD3.X UR5, UPT, UPT, URZ, UR5, URZ, UP2, !UPT ;  /* 0x00000005ff057290 */ /* 0x000fe400097fe4ff */
[----:B--2---:R-:W-:Y:S01]  /*01c0*/  UIADD3 UR6, UP1, UPT, UR6, 0x20, URZ ;  /* 0x0000002006067890 */ /* 0x004fe2000ff3e0ff */
[----:B------:R-:W-:-:S03]  /*01d0*/  MOV R2, UR4 ;  /* 0x0000000400027c02 */ /* 0x000fc60008000f00 */
[----:B------:R-:W-:Y:S01]  /*01e0*/  MOV R3, UR5 ;  /* 0x0000000500037c02 */ /* 0x000fe20008000f00 */
[----:B------:R-:W-:-:S12]  /*01f0*/  UIADD3.X UR7, UPT, UPT, URZ, UR7, URZ, UP1, !UPT ;  /* 0x00000007ff077290 */ /* 0x000fd80008ffe4ff */
.L_x_2:
[----:B------:R-:W-:Y:S01]  /*0200*/  MOV R4, UR6 ;  /* 0x0000000600047c02 */ /* 0x000fe20008000f00 */
[----:B0-----:R-:W2:Y:S01]  /*0210*/  LDG.E R17, desc[UR12][R2.64+-0x20] ;  /* 0xffffe00c02117981 */ /* 0x001ea2000c1e1900 */
[----:B------:R-:W-:-:S03]  /*0220*/  MOV R5, UR7 ;  /* 0x0000000700057c02 */ /* 0x000fc60008000f00 */
[----:B------:R-:W3:Y:S01]  /*0230*/  LDG.E R25, desc[UR12][R2.64+-0x1c] ;  /* 0xffffe40c02197981 */ /* 0x000ee2000c1e1900 */
[----:B------:R-:W-:-:S03]  /*0240*/  IMAD.WIDE R4, R6, 0x4, R4 ;  /* 0x0000000406047825 */ /* 0x000fc600078e0204 */
[----:B------:R-:W4:Y:S04]  /*0250*/  LDG.E R19, desc[UR12][R2.64+-0x18] ;  /* 0xffffe80c02137981 */ /* 0x000f28000c1e1900 */
[----:B------:R-:W2:Y:S04]  /*0260*/  LDG.E R16, desc[UR12][R4.64+-0x20] ;  /* 0xffffe00c04107981 */ /* 0x000ea8000c1e1900 */
[----:B------:R-:W3:Y:S04]  /*0270*/  LDG.E R18, desc[UR12][R4.64+-0x1c] ;  /* 0xffffe40c04127981 */ /* 0x000ee8000c1e1900 */
[----:B------:R-:W4:Y:S04]  /*0280*/  LDG.E R20, desc[UR12][R4.64+-0x18] ;  /* 0xffffe80c04147981 */ /* 0x000f28000c1e1900 */
[----:B------:R-:W5:Y:S04]  /*0290*/  LDG.E R22, desc[UR12][R2.64+-0x14] ;  /* 0xffffec0c02167981 */ /* 0x000f68000c1e1900 */
        /* <DEDUP_REMOVED lines=8> */
[----:B------:R-:W5:Y:S01]  /*0320*/  LDG.E R14, desc[UR12][R4.64+-0x4] ;  /* 0xfffffc0c040e7981 */ /* 0x000f62000c1e1900 */
[----:B--2---:R-:W-:-:S03]  /*0330*/  FFMA R17, R16, R17, R15 ;  /* 0x0000001110117223 */ /* 0x004fc6000000000f */
[----:B------:R-:W2:Y:S04]  /*0340*/  LDG.E R15, desc[UR12][R2.64] ;  /* 0x0000000c020f7981 */ /* 0x000ea8000c1e1900 */
[----:B------:R-:W2:Y:S01]  /*0350*/  LDG.E R16, desc[UR12][R4.64] ;  /* 0x0000000c04107981 */ /* 0x000ea2000c1e1900 */
[----:B---3--:R-:W-:-:S03]  /*0360*/  FFMA R25, R18, R25, R17 ;  /* 0x0000001912197223 */ /* 0x008fc60000000011 */
[----:B------:R-:W3:Y:S01]  /*0370*/  LDG.E R17, desc[UR12][R2.64+0x4] ;  /* 0x0000040c02117981 */ /* 0x000ee2000c1e1900 */
[----:B----4-:R-:W-:-:S03]  /*0380*/  FFMA R26, R20, R19, R25 ;  /* 0x00000013141a7223 */ /* 0x010fc60000000019 */
[----:B------:R-:W3:Y:S04]  /*0390*/  LDG.E R18, desc[UR12][R4.64+0x4] ;  /* 0x0000040c04127981 */ /* 0x000ee8000c1e1900 */
[----:B------:R-:W4:Y:S01]  /*03a0*/  LDG.E R20, desc[UR12][R2.64+0x8] ;  /* 0x0000080c02147981 */ /* 0x000f22000c1e1900 */
[----:B-----5:R-:W-:-:S03]  /*03b0*/  FFMA R25, R21, R22, R26 ;  /* 0x0000001615197223 */ /* 0x020fc6000000001a */
[----:B------:R-:W4:Y:S04]  /*03c0*/  LDG.E R19, desc[UR12][R4.64+0x8] ;  /* 0x0000080c04137981 */ /* 0x000f28000c1e1900 */
[----:B------:R-:W5:Y:S01]  /*03d0*/  LDG.E R22, desc[UR12][R2.64+0xc] ;  /* 0x00000c0c02167981 */ /* 0x000f62000c1e1900 */
[----:B------:R-:W-:-:S03]  /*03e0*/  FFMA R25, R24, R23, R25 ;  /* 0x0000001718197223 */ /* 0x000fc60000000019 */
[----:B------:R-:W5:Y:S04]  /*03f0*/  LDG.E R21, desc[UR12][R4.64+0xc] ;  /* 0x00000c0c04157981 */ /* 0x000f68000c1e1900 */
[----:B------:R-:W5:Y:S01]  /*0400*/  LDG.E R24, desc[UR12][R2.64+0x10] ;  /* 0x0000100c02187981 */ /* 0x000f62000c1e1900 */
[----:B------:R-:W-:-:S03]  /*0410*/  FFMA R25, R10, R9, R25 ;  /* 0x000000090a197223 */ /* 0x000fc60000000019 */
[----:B------:R-:W5:Y:S04]  /*0420*/  LDG.E R23, desc[UR12][R4.64+0x10] ;  /* 0x0000100c04177981 */ /* 0x000f68000c1e1900 */
[----:B------:R-:W5:Y:S01]  /*0430*/  LDG.E R10, desc[UR12][R2.64+0x14] ;  /* 0x0000140c020a7981 */ /* 0x000f62000c1e1900 */
[----:B------:R-:W-:-:S03]  /*0440*/  FFMA R27, R12, R11, R25 ;  /* 0x0000000b0c1b7223 */ /* 0x000fc60000000019 */
[----:B------:R-:W5:Y:S04]  /*0450*/  LDG.E R9, desc[UR12][R4.64+0x14] ;  /* 0x0000140c04097981 */ /* 0x000f68000c1e1900 */
[----:B------:R-:W5:Y:S04]  /*0460*/  LDG.E R11, desc[UR12][R2.64+0x18] ;  /* 0x0000180c020b7981 */ /* 0x000f68000c1e1900 */
[----:B------:R-:W5:Y:S04]  /*0470*/  LDG.E R12, desc[UR12][R4.64+0x18] ;  /* 0x0000180c040c7981 */ /* 0x000f68000c1e1900 */
[----:B------:R-:W5:Y:S04]  /*0480*/  LDG.E R25, desc[UR12][R4.64+0x1c] ;  /* 0x00001c0c04197981 */ /* 0x000f68000c1e1900 */
[----:B------:R0:W5:Y:S01]  /*0490*/  LDG.E R26, desc[UR12][R2.64+0x1c] ;  /* 0x00001c0c021a7981 */ /* 0x000162000c1e1900 */
[----:B------:R-:W-:Y:S01]  /*04a0*/  FFMA R13, R14, R13, R27 ;  /* 0x0000000d0e0d7223 */ /* 0x000fe2000000001b */
[----:B------:R-:W-:-:S04]  /*04b0*/  UIADD3 UR10, UPT, UPT, UR10, 0x10, URZ ;  /* 0x000000100a0a7890 */ /* 0x000fc8000fffe0ff */
[----:B------:R-:W-:Y:S01]  /*04c0*/  UISETP.NE.AND UP1, UPT, UR10, URZ, UPT ;  /* 0x000000ff0a00728c */ /* 0x000fe2000bf25270 */
[----:B0-----:R-:W-:Y:S02]  /*04d0*/  IADD3 R2, P0, PT, R2, 0x40, RZ ;  /* 0x0000004002027810 */ /* 0x001fe40007f1e0ff */
[----:B------:R-:W-:Y:S02]  /*04e0*/  IADD3 R6, PT, PT, R6, 0x10, RZ ;  /* 0x0000001006067810 */ /* 0x000fe40007ffe0ff */
[----:B------:R-:W-:Y:S01]  /*04f0*/  IADD3.X R3, PT, PT, RZ, R3, RZ, P0, !PT ;  /* 0x00000003ff037210 */ /* 0x000fe200007fe4ff */
[----:B--2---:R-:W-:-:S04]  /*0500*/  FFMA R13, R16, R15, R13 ;  /* 0x0000000f100d7223 */ /* 0x004fc8000000000d */
[----:B---3--:R-:W-:-:S04]  /*0510*/  FFMA R18, R18, R17, R13 ;  /* 0x0000001112127223 */ /* 0x008fc8000000000d */
[----:B----4-:R-:W-:-:S04]  /*0520*/  FFMA R18, R19, R20, R18 ;  /* 0x0000001413127223 */ /* 0x010fc80000000012 */
[----:B-----5:R-:W-:-:S04]  /*0530*/  FFMA R18, R21, R22, R18 ;  /* 0x0000001615127223 */ /* 0x020fc80000000012 */
[----:B------:R-:W-:-:S04]  /*0540*/  FFMA R18, R23, R24, R18 ;  /* 0x0000001817127223 */ /* 0x000fc80000000012 */
[----:B------:R-:W-:-:S04]  /*0550*/  FFMA R9, R9, R10, R18 ;  /* 0x0000000a09097223 */ /* 0x000fc80000000012 */
[----:B------:R-:W-:-:S04]  /*0560*/  FFMA R12, R12, R11, R9 ;  /* 0x0000000b0c0c7223 */ /* 0x000fc80000000009 */
[----:B------:R-:W-:Y:S01]  /*0570*/  FFMA R15, R25, R26, R12 ;  /* 0x0000001a190f7223 */ /* 0x000fe2000000000c */
[----:B------:R-:W-:Y:S06]  /*0580*/  BRA.U UP1, `(.L_x_2) ;  /* 0xfffffffd011c7547 */ /* 0x000fec000b83ffff */
.L_x_1:
[----:B------:R-:W-:Y:S05]  /*0590*/  BRA.U !UP0, `(.L_x_0) ;  /* 0x0000000508307547 */ /* 0x000fea000b800000 */
[----:B------:R-:W-:Y:S02]  /*05a0*/  UISETP.GE.U32.AND UP0, UPT, UR8, 0x8, UPT ;  /* 0x000000080800788c */ /* 0x000fe4000bf06070 */
[----:B------:R-:W-:-:S04]  /*05b0*/  ULOP3.LUT UR5, UR11, 0x7, URZ, 0xc0, !UPT ;  /* 0x000000070b057892 */ /* 0x000fc8000f8ec0ff */
[----:B------:R-:W-:-:S03]  /*05c0*/  UISETP.NE.AND UP1, UPT, UR5, URZ, UPT ;  /* 0x000000ff0500728c */ /* 0x000fc6000bf25270 */
[----:B------:R-:W-:Y:S08]  /*05d0*/  BRA.U !UP0, `(.L_x_3) ;  /* 0x0000000108787547 */ /* 0x000ff0000b800000 */
[----:B------:R-:W1:Y:S01]  /*05e0*/  LDC.64 R2, c[0x0][0x388] ;  /* 0x0000e200ff027b82 */ /* 0x000e620000000a00 */
[----:B------:R-:W-:-:S07]  /*05f0*/  IADD3 R9, PT, PT, R7, R8, RZ ;  /* 0x0000000807097210 */ /* 0x000fce0007ffe0ff */
[----:B------:R-:W2:Y:S01]  /*0600*/  LDC.64 R4, c[0x0][0x390] ;  /* 0x0000e400ff047b82 */ /* 0x000ea20000000a00 */
[----:B-1----:R-:W-:-:S05]  /*0610*/  IMAD.WIDE R2, R9, 0x4, R2 ;  /* 0x0000000409027825 */ /* 0x002fca00078e0202 */
[----:B0-----:R-:W3:Y:S01]  /*0620*/  LDG.E R10, desc[UR12][R2.64] ;  /* 0x0000000c020a7981 */ /* 0x001ee2000c1e1900 */
[----:B--2---:R-:W-:-:S03]  /*0630*/  IMAD.WIDE.U32 R4, R8, 0x4, R4 ;  /* 0x0000000408047825 */ /* 0x004fc600078e0004 */
[----:B------:R-:W2:Y:S04]  /*0640*/  LDG.E R13, desc[UR12][R2.64+0x4] ;  /* 0x0000040c020d7981 */ /* 0x000ea8000c1e1900 */
[----:B------:R-:W3:Y:S04]  /*0650*/  LDG.E R11, desc[UR12][R4.64] ;  /* 0x0000000c040b7981 */ /* 0x000ee8000c1e1900 */
[----:B------:R-:W2:Y:S04]  /*0660*/  LDG.E R12, desc[UR12][R4.64+0x4] ;  /* 0x0000040c040c7981 */ /* 0x000ea8000c1e1900 */
[----:B------:R-:W4:Y:S04]  /*0670*/  LDG.E R17, desc[UR12][R2.64+0x8] ;  /* 0x0000080c02117981 */ /* 0x000f28000c1e1900 */
        /* <DEDUP_REMOVED lines=11> */
[----:B------:R-:W-:Y:S01]  /*0730*/  IADD3 R8, PT, PT, R8, 0x8, RZ ;  /* 0x0000000808087810 */ /* 0x000fe20007ffe0ff */
[----:B---3--:R-:W-:-:S04]  /*0740*/  FFMA R10, R10, R11, R15 ;  /* 0x0000000b0a0a7223 */ /* 0x008fc8000000000f */
[----:B--2---:R-:W-:-:S04]  /*0750*/  FFMA R10, R13, R12, R10 ;  /* 0x0000000c0d0a7223 */ /* 0x004fc8000000000a */
[----:B----4-:R-:W-:-:S04]  /*0760*/  FFMA R10, R17, R14, R10 ;  /* 0x0000000e110a7223 */ /* 0x010fc8000000000a */
[----:B-----5:R-:W-:-:S04]  /*0770*/  FFMA R10, R19, R16, R10 ;  /* 0x00000010130a7223 */ /* 0x020fc8000000000a */
[----:B------:R-:W-:-:S04]  /*0780*/  FFMA R10, R21, R18, R10 ;  /* 0x00000012150a7223 */ /* 0x000fc8000000000a */
[----:B------:R-:W-:-:S04]  /*0790*/  FFMA R23, R23, R20, R10 ;  /* 0x0000001417177223 */ /* 0x000fc8000000000a */
[----:B------:R-:W-:-:S04]  /*07a0*/  FFMA R6, R6, R9, R23 ;  /* 0x0000000906067223 */ /* 0x000fc80000000017 */
[----:B------:R-:W-:-:S07]  /*07b0*/  FFMA R15, R25, R22, R6 ;  /* 0x00000016190f7223 */ /* 0x000fce0000000006 */
.L_x_3:
        /* <DEDUP_REMOVED lines=17> */
[----:B------:R-:W5:Y:S01]  /*08d0*/  LDG.E R14, desc[UR12][R4.64+0xc] ;  /* 0x00000c0c040e7981 */ /* 0x000f62000c1e1900 */
[----:B------:R-:W-:Y:S01]  /*08e0*/  IADD3 R8, PT, PT, R8, 0x4, RZ ;  /* 0x0000000408087810 */ /* 0x000fe20007ffe0ff */
[----:B---3--:R-:W-:-:S04]  /*08f0*/  FFMA R6, R6, R9, R15 ;  /* 0x0000000906067223 */ /* 0x008fc8000000000f */
[----:B--2---:R-:W-:-:S04]  /*0900*/  FFMA R6, R11, R10, R6 ;  /* 0x0000000a0b067223 */ /* 0x004fc80000000006 */
[----:B----4-:R-:W-:-:S04]  /*0910*/  FFMA R6, R13, R12, R6 ;  /* 0x0000000c0d067223 */ /* 0x010fc80000000006 */
[----:B-----5:R-:W-:-:S07]  /*0920*/  FFMA R15, R17, R14, R6 ;  /* 0x0000000e110f7223 */ /* 0x020fce0000000006 */
.L_x_4:
[----:B------:R-:W-:Y:S05]  /*0930*/  BRA.U !UP1, `(.L_x_0) ;  /* 0x0000000109487547 */ /* 0x000fea000b800000 */
[----:B------:R-:W1:Y:S01]  /*0940*/  LDC.64 R2, c[0x0][0x390] ;  /* 0x0000e400ff027b82 */ /* 0x000e620000000a00 */
[----:B------:R-:W-:Y:S01]  /*0950*/  IADD3 R7, PT, PT, R7, R8, RZ ;  /* 0x0000000807077210 */ /* 0x000fe20007ffe0ff */
[----:B------:R-:W-:-:S06]  /*0960*/  UIADD3 UR4, UPT, UPT, -UR4, URZ, URZ ;  /* 0x000000ff04047290 */ /* 0x000fcc000fffe1ff */
[----:B------:R-:W2:Y:S01]  /*0970*/  LDC.64 R10, c[0x0][0x388] ;  /* 0x0000e200ff0a7b82 */ /* 0x000ea20000000a00 */
[----:B-1----:R-:W-:-:S03]  /*0980*/  IMAD.WIDE.U32 R2, R8, 0x4, R2 ;  /* 0x0000000408027825 */ /* 0x002fc600078e0002 */
[----:B------:R-:W-:Y:S02]  /*0990*/  MOV R6, R2 ;  /* 0x0000000200067202 */ /* 0x000fe40000000f00 */
[----:B------:R-:W-:-:S07]  /*09a0*/  MOV R5, R3 ;  /* 0x0000000300057202 */ /* 0x000fce0000000f00 */
.L_x_5:
[----:B--2---:R-:W-:Y:S01]  /*09b0*/  IMAD.WIDE R2, R7, 0x4, R10 ;  /* 0x0000000407027825 */ /* 0x004fe200078e020a */
[----:B------:R-:W-:-:S05]  /*09c0*/  MOV R4, R6 ;  /* 0x0000000600047202 */ /* 0x000fca0000000f00 */
[----:B0-----:R-:W2:Y:S04]  /*09d0*/  LDG.E R2, desc[UR12][R2.64] ;  /* 0x0000000c02027981 */ /* 0x001ea8000c1e1900 */
[----:B------:R0:W2:Y:S01]  /*09e0*/  LDG.E R4, desc[UR12][R4.64] ;  /* 0x0000000c04047981 */ /* 0x0000a2000c1e1900 */
[----:B------:R-:W-:Y:S01]  /*09f0*/  UIADD3 UR4, UPT, UPT, UR4, 0x1, URZ ;  /* 0x0000000104047890 */ /* 0x000fe2000fffe0ff */
[----:B------:R-:W-:Y:S02]  /*0a00*/  IADD3 R6, P0, PT, R6, 0x4, RZ ;  /* 0x0000000406067810 */ /* 0x000fe40007f1e0ff */
[----:B------:R-:W-:Y:S01]  /*0a10*/  IADD3 R7, PT, PT, R7, 0x1, RZ ;  /* 0x0000000107077810 */ /* 0x000fe20007ffe0ff */
[----:B------:R-:W-:Y:S01]  /*0a20*/  UISETP.NE.AND UP0, UPT, UR4, URZ, UPT ;  /* 0x000000ff0400728c */ /* 0x000fe2000bf05270 */
[----:B0-----:R-:W-:Y:S01]  /*0a30*/  IADD3.X R5, PT, PT, RZ, R5, RZ, P0, !PT ;  /* 0x00000005ff057210 */ /* 0x001fe200007fe4ff */
[----:B--2---:R-:W-:-:S07]  /*0a40*/  FFMA R15, R2, R4, R15 ;  /* 0x00000004020f7223 */ /* 0x004fce000000000f */
[----:B------:R-:W-:Y:S05]  /*0a50*/  BRA.U UP0, `(.L_x_5) ;  /* 0xfffffffd00d47547 */ /* 0x000fea000b83ffff */
.L_x_0:
[----:B------:R-:W1:Y:S02]  /*0a60*/  LDC.64 R2, c[0x0][0x380] ;  /* 0x0000e000ff027b82 */ /* 0x000e640000000a00 */
[----:B-1----:R-:W-:-:S05]  /*0a70*/  IMAD.WIDE R2, R0, 0x4, R2 ;  /* 0x0000000400027825 */ /* 0x002fca00078e0202 */
[----:B0-----:R-:W-:Y:S01]  /*0a80*/  STG.E desc[UR12][R2.64], R15 ;  /* 0x0000000f02007986 */ /* 0x001fe2000c10190c */
[----:B------:R-:W-:Y:S05]  /*0a90*/  EXIT ;  /* 0x000000000000794d */ /* 0x000fea0003800000 */
.L_x_6:
[----:B------:R-:W-:-:S00]  /*0aa0*/  BRA `(.L_x_6) ;  /* 0xfffffffc00fc7947 */ /* 0x000fc0000383ffff */
[----:B------:R-:W-:-:S00]  /*0ab0*/  NOP ;  /* 0x0000000000007918 */ /* 0x000fc00000000000 */
        /* <DEDUP_REMOVED lines=12> */
.L_x_7:


//--------------------- .nv.shared.reserved.0     --------------------------
	.section	.nv.shared.reserved.0,"aw",@nobits
	.weak		__nv_reservedSMEM_offset_0_alias
	.size		__nv_reservedSMEM_offset_0_alias, 0, 64
	.other		__nv_reservedSMEM_offset_0_alias,@"STO_CUDA_RESERVED_SHARED STV_DEFAULT"
__nv_reservedSMEM_offset_0_alias:
	.zero		0
	.zero		64


//--------------------- .nv.constant0._Z18matrixVecMulKernelPfS_S_i --------------------------
	.section	.nv.constant0._Z18matrixVecMulKernelPfS_S_i,"a",@progbits
	.sectionflags	@""
	.align	4
.nv.constant0._Z18matrixVecMulKernelPfS_S_i:
	.zero		924


//--------------------- SYMBOLS --------------------------

	.type		.nv.reservedSmem.offset0,@object
	.size		.nv.reservedSmem.offset0,0x4
